	.headerflags	@"EF_CUDA_TEXMODE_UNIFIED EF_CUDA_64BIT_ADDRESS EF_CUDA_ACCELERATORS EF_CUDA_SM90 EF_CUDA_VIRTUAL_SM(EF_CUDA_SM90)"
	.elftype	@"ET_EXEC"


//--------------------- .nv.info                  --------------------------
	.section	.nv.info,"",@"SHT_CUDA_INFO"
	.align	4


	//----- nvinfo : EIATTR_REGCOUNT
	.align		4
        /*0000*/ 	.byte	0x04, 0x2f
        /*0002*/ 	.short	(.L_3 - .L_2)
	.align		4
.L_2:
        /*0004*/ 	.word	index@(triton_)
        /*0008*/ 	.word	0x00000013


	//----- nvinfo : EIATTR_MIN_STACK_SIZE
	.align		4
.L_3:
        /*000c*/ 	.byte	0x04, 0x12
        /*000e*/ 	.short	(.L_5 - .L_4)
	.align		4
.L_4:
        /*0010*/ 	.word	index@(triton_)
        /*0014*/ 	.word	0x00000020


	//----- nvinfo : EIATTR_FRAME_SIZE
	.align		4
.L_5:
        /*0018*/ 	.byte	0x04, 0x11
        /*001a*/ 	.short	(.L_7 - .L_6)
	.align		4
.L_6:
        /*001c*/ 	.word	index@(triton_)
        /*0020*/ 	.word	0x00000020


	//----- nvinfo : EIATTR_MIN_STACK_SIZE
	.align		4
.L_7:
        /*0024*/ 	.byte	0x04, 0x12
        /*0026*/ 	.short	(.L_9 - .L_8)
	.align		4
.L_8:
        /*0028*/ 	.word	index@(triton_)
        /*002c*/ 	.word	0x00000020
.L_9:


//--------------------- .nv.info.triton_          --------------------------
	.section	.nv.info.triton_,"",@"SHT_CUDA_INFO"
	.sectionflags	@""
	.align	4


	//----- nvinfo : EIATTR_CUDA_API_VERSION
	.align		4
        /*0000*/ 	.byte	0x04, 0x37
        /*0002*/ 	.short	(.L_11 - .L_10)
.L_10:
        /*0004*/ 	.word	0x0000007c


	//----- nvinfo : EIATTR_KPARAM_INFO
	.align		4
.L_11:
        /*0008*/ 	.byte	0x04, 0x17
        /*000a*/ 	.short	(.L_13 - .L_12)
.L_12:
        /*000c*/ 	.word	0x00000000
        /*0010*/ 	.short	0x0005
        /*0012*/ 	.short	0x001c
        /*0014*/ 	.byte	0x00, 0xf0, 0x11, 0x00


	//----- nvinfo : EIATTR_KPARAM_INFO
	.align		4
.L_13:
        /*0018*/ 	.byte	0x04, 0x17
        /*001a*/ 	.short	(.L_15 - .L_14)
.L_14:
        /*001c*/ 	.word	0x00000000
        /*0020*/ 	.short	0x0004
        /*0022*/ 	.short	0x0018
        /*0024*/ 	.byte	0x00, 0xf0, 0x11, 0x00


	//----- nvinfo : EIATTR_KPARAM_INFO
	.align		4
.L_15:
        /*0028*/ 	.byte	0x04, 0x17
        /*002a*/ 	.short	(.L_17 - .L_16)
.L_16:
        /*002c*/ 	.word	0x00000000
        /*0030*/ 	.short	0x0003
        /*0032*/ 	.short	0x0014
        /*0034*/ 	.byte	0x00, 0xf0, 0x11, 0x00


	//----- nvinfo : EIATTR_KPARAM_INFO
	.align		4
.L_17:
        /*0038*/ 	.byte	0x04, 0x17
        /*003a*/ 	.short	(.L_19 - .L_18)
.L_18:
        /*003c*/ 	.word	0x00000000
        /*0040*/ 	.short	0x0002
        /*0042*/ 	.short	0x0010
        /*0044*/ 	.byte	0x00, 0xf0, 0x11, 0x00


	//----- nvinfo : EIATTR_KPARAM_INFO
	.align		4
.L_19:
        /*0048*/ 	.byte	0x04, 0x17
        /*004a*/ 	.short	(.L_21 - .L_20)
.L_20:
        /*004c*/ 	.word	0x00000000
        /*0050*/ 	.short	0x0001
        /*0052*/ 	.short	0x0008
        /*0054*/ 	.byte	0x00, 0xf0, 0x21, 0x00


	//----- nvinfo : EIATTR_KPARAM_INFO
	.align		4
.L_21:
        /*0058*/ 	.byte	0x04, 0x17
        /*005a*/ 	.short	(.L_23 - .L_22)
.L_22:
        /*005c*/ 	.word	0x00000000
        /*0060*/ 	.short	0x0000
        /*0062*/ 	.short	0x0000
        /*0064*/ 	.byte	0x00, 0xf0, 0x21, 0x00


	//----- nvinfo : EIATTR_SPARSE_MMA_MASK
	.align		4
.L_23:
        /*0068*/ 	.byte	0x03, 0x50
        /*006a*/ 	.short	0x0000


	//----- nvinfo : EIATTR_MAXREG_COUNT
	.align		4
        /*006c*/ 	.byte	0x03, 0x1b
        /*006e*/ 	.short	0x00ff


	//----- nvinfo : EIATTR_EXIT_INSTR_OFFSETS
	.align		4
        /*0070*/ 	.byte	0x04, 0x1c
        /*0072*/ 	.short	(.L_25 - .L_24)


	//   ....[0]....
.L_24:
        /*0074*/ 	.word	0x00000eb0


	//   ....[1]....
        /*0078*/ 	.word	0x00000ed0


	//----- nvinfo : EIATTR_MAX_THREADS
	.align		4
.L_25:
        /*007c*/ 	.byte	0x04, 0x05
        /*007e*/ 	.short	(.L_27 - .L_26)
.L_26:
        /*0080*/ 	.word	0x00000080
        /*0084*/ 	.word	0x00000001
        /*0088*/ 	.word	0x00000001


	//----- nvinfo : EIATTR_CRS_STACK_SIZE
	.align		4
.L_27:
        /*008c*/ 	.byte	0x04, 0x1e
        /*008e*/ 	.short	(.L_29 - .L_28)
.L_28:
        /*0090*/ 	.word	0x00000000


	//----- nvinfo : EIATTR_CBANK_PARAM_SIZE
	.align		4
.L_29:
        /*0094*/ 	.byte	0x03, 0x19
        /*0096*/ 	.short	0x0020


	//----- nvinfo : EIATTR_PARAM_CBANK
	.align		4
        /*0098*/ 	.byte	0x04, 0x0a
        /*009a*/ 	.short	(.L_31 - .L_30)
	.align		4
.L_30:
        /*009c*/ 	.word	index@(.nv.constant0.triton_)
        /*00a0*/ 	.short	0x0210
        /*00a2*/ 	.short	0x0020


	//----- nvinfo : EIATTR_SW_WAR
	.align		4
.L_31:
        /*00a4*/ 	.byte	0x04, 0x36
        /*00a6*/ 	.short	(.L_33 - .L_32)
.L_32:
        /*00a8*/ 	.word	0x00000008
.L_33:


//--------------------- .nv.callgraph             --------------------------
	.section	.nv.callgraph,"",@"SHT_CUDA_CALLGRAPH"
	.align	4
	.sectionentsize	8
	.align		4
        /*0000*/ 	.word	0x00000000
	.align		4
        /*0004*/ 	.word	0xffffffff
	.align		4
        /*0008*/ 	.word	0x00000000
	.align		4
        /*000c*/ 	.word	0xfffffffe
	.align		4
        /*0010*/ 	.word	0x00000000
	.align		4
        /*0014*/ 	.word	0xfffffffd
	.align		4
        /*0018*/ 	.word	0x00000000
	.align		4
        /*001c*/ 	.word	0xfffffffc


//--------------------- .nv.constant4             --------------------------
	.section	.nv.constant4,"a",@progbits
	.align	8
	.align		8
.nv.constant4:
        /*0000*/ 	.dword	_$_str
	.align		8
        /*0008*/ 	.dword	__cudart_i2opi_f


//--------------------- .text.triton_             --------------------------
	.section	.text.triton_,"ax",@progbits
	.align	128
        .global         triton_
        .type           triton_,@function
        .size           triton_,(.L_x_7 - triton_)
        .other          triton_,@"STO_CUDA_ENTRY STV_DEFAULT"
triton_:
.text.triton_:
[----:B------:R-:W0:Y:S08]  /*0000*/  LDC R1, c[0x0][0x28] ;  /* 0x00000a00ff017b82 */ /* 0x000e300000000800 */
[----:B------:R-:W1:Y:S01]  /*0010*/  LDC.64 R2, c[0x0][0x210] ;  /* 0x00008400ff027b82 */ /* 0x000e620000000a00 */
[----:B------:R-:W-:Y:S01]  /*0020*/  ULDC.64 UR8, c[0x0][0x208] ;  /* 0x0000820000087ab9 */ /* 0x000fe20000000a00 */
[----:B------:R-:W-:Y:S01]  /*0030*/  ULDC.64 UR6, c[0x0][0x220] ;  /* 0x0000880000067ab9 */ /* 0x000fe20000000a00 */
[----:B0-----:R-:W-:Y:S01]  /*0040*/  VIADD R1, R1, 0xffffffe0 ;  /* 0xffffffe001017836 */ /* 0x001fe20000000000 */
[----:B-1----:R0:W2:Y:S01]  /*0050*/  LDG.E R3, desc[UR8][R2.64] ;  /* 0x0000000802037981 */ /* 0x0020a2000c1e1900 */
[----:B------:R-:W-:Y:S01]  /*0060*/  USHF.R.U32.HI UR4, URZ, 0x1f, UR6 ;  /* 0x0000001f3f047899 */ /* 0x000fe20008011606 */
[----:B------:R-:W-:Y:S01]  /*0070*/  BSSY B0, `(.L_x_0) ;  /* 0x0000065000007945 */ /* 0x000fe20003800000 */
[----:B------:R-:W0:Y:S02]  /*0080*/  S2R R4, SR_TID.X ;  /* 0x0000000000047919 */ /* 0x000e240000002100 */
[----:B------:R-:W-:-:S02]  /*0090*/  ULOP3.LUT UR5, UR4, UR6, URZ, 0xc0, !UPT ;  /* 0x0000000604057292 */ /* 0x000fc4000f8ec03f */
[----:B------:R-:W-:Y:S01]  /*00a0*/  UIADD3 UR4, UR4, UR6, URZ ;  /* 0x0000000604047290 */ /* 0x000fe2000fffe03f */
[----:B------:R-:W1:Y:S01]  /*00b0*/  S2R R5, SR_CTAID.X ;  /* 0x0000000000057919 */ /* 0x000e620000002500 */
[----:B------:R-:W-:-:S04]  /*00c0*/  UIADD3 UR5, -UR5, URZ, URZ ;  /* 0x0000003f05057290 */ /* 0x000fc8000fffe13f */
[----:B------:R-:W-:-:S04]  /*00d0*/  ULEA.HI.SX32 UR4, UR4, UR5, 0x1f ;  /* 0x0000000504047291 */ /* 0x000fc8000f8ffa3f */
[----:B------:R-:W-:-:S06]  /*00e0*/  UIADD3 UR5, UR4, -UR7, URZ ;  /* 0x8000000704057290 */ /* 0x000fcc000fffe03f */
[----:B------:R-:W-:Y:S01]  /*00f0*/  I2FP.F32.S32 R0, UR5 ;  /* 0x0000000500007c45 */ /* 0x000fe20008201400 */
[----:B------:R-:W-:-:S03]  /*0100*/  ULDC UR5, c[0x0][0x228] ;  /* 0x00008a0000057ab9 */ /* 0x000fc60000000800 */
[C---:B------:R-:W-:Y:S02]  /*0110*/  FSETP.GT.AND P0, PT, |R0|.reuse, 8.50705917302346158658e+37, PT ;  /* 0x7e8000000000780b */ /* 0x040fe40003f04200 */
[----:B------:R-:W-:Y:S02]  /*0120*/  FSETP.GEU.AND P1, PT, |R0|, 1.175494350822287508e-38, PT ;  /* 0x008000000000780b */ /* 0x000fe40003f2e200 */
[----:B0-----:R-:W-:-:S09]  /*0130*/  LOP3.LUT R2, R4, 0x7f, RZ, 0xc0, !PT ;  /* 0x0000007f04027812 */ /* 0x001fd200078ec0ff */
[----:B------:R-:W-:Y:S01]  /*0140*/  @P0 FMUL R0, R0, 0.25 ;  /* 0x3e80000000000820 */ /* 0x000fe20000400000 */
[----:B-1----:R-:W-:-:S03]  /*0150*/  IMAD R2, R5, 0x80, R2 ;  /* 0x0000008005027824 */ /* 0x002fc600078e0202 */
[----:B------:R-:W-:Y:S02]  /*0160*/  @!P1 FMUL R0, R0, 16777216 ;  /* 0x4b80000000009820 */ /* 0x000fe40000400000 */
[----:B------:R-:W-:-:S04]  /*0170*/  I2FP.F32.S32 R4, R2 ;  /* 0x0000000200047245 */ /* 0x000fc80000201400 */
[----:B------:R-:W0:Y:S01]  /*0180*/  MUFU.RCP R0, R0 ;  /* 0x0000000000007308 */ /* 0x000e220000001000 */
[----:B------:R-:W-:Y:S01]  /*0190*/  FMUL R5, R4, -9.2103404998779296875 ;  /* 0xc1135d8e04057820 */ /* 0x000fe20000400000 */
[----:B------:R-:W-:-:S03]  /*01a0*/  I2FP.F32.S32 R4, UR5 ;  /* 0x0000000500047c45 */ /* 0x000fc60008201400 */
[----:B------:R-:W-:-:S04]  /*01b0*/  @P0 FMUL R5, R5, 0.25 ;  /* 0x3e80000005050820 */ /* 0x000fc80000400000 */
[----:B------:R-:W-:-:S04]  /*01c0*/  @!P1 FMUL R5, R5, 16777216 ;  /* 0x4b80000005059820 */ /* 0x000fc80000400000 */
[----:B0-----:R-:W-:-:S04]  /*01d0*/  FMUL R5, R0, R5 ;  /* 0x0000000500057220 */ /* 0x001fc80000400000 */
[----:B------:R-:W-:-:S05]  /*01e0*/  FMUL R7, R5, 1.4426950216293334961 ;  /* 0x3fb8aa3b05077820 */ /* 0x000fca0000400000 */
[----:B------:R-:W-:-:S13]  /*01f0*/  FSETP.GEU.AND P2, PT, R7, -126, PT ;  /* 0xc2fc00000700780b */ /* 0x000fda0003f4e000 */
[----:B------:R-:W-:-:S04]  /*0200*/  @!P2 FMUL R7, R7, 0.5 ;  /* 0x3f0000000707a820 */ /* 0x000fc80000400000 */
[----:B------:R-:W0:Y:S02]  /*0210*/  MUFU.EX2 R6, R7 ;  /* 0x0000000700067308 */ /* 0x000e240000000800 */
[----:B0-----:R-:W-:Y:S01]  /*0220*/  @!P2 FMUL R6, R6, R6 ;  /* 0x000000060606a220 */ /* 0x001fe20000400000 */
[----:B--2---:R-:W-:-:S04]  /*0230*/  FMUL R3, R3, 1000 ;  /* 0x447a000003037820 */ /* 0x004fc80000400000 */
[----:B------:R-:W-:-:S04]  /*0240*/  FMUL R5, R3, R6 ;  /* 0x0000000603057220 */ /* 0x000fc80000400000 */
[----:B------:R-:W-:-:S04]  /*0250*/  FMUL R5, R5, R4 ;  /* 0x0000000405057220 */ /* 0x000fc80000400000 */
[C---:B------:R-:W-:Y:S01]  /*0260*/  FMUL R6, R5.reuse, 0.63661974668502807617 ;  /* 0x3f22f98305067820 */ /* 0x040fe20000400000 */
[----:B------:R-:W-:-:S05]  /*0270*/  FADD.FTZ R9, |R5|, -RZ ;  /* 0x800000ff05097221 */ /* 0x000fca0000010200 */
[----:B------:R-:W0:Y:S01]  /*0280*/  F2I.FTZ.NTZ R6, R6 ;  /* 0x0000000600067305 */ /* 0x000e220000213100 */
[----:B------:R-:W-:Y:S02]  /*0290*/  FSETP.GE.AND P2, PT, R9, 105615, PT ;  /* 0x47ce47800900780b */ /* 0x000fe40003f46000 */
[----:B0-----:R-:W-:-:S05]  /*02a0*/  I2FP.F32.S32 R8, R6 ;  /* 0x0000000600087245 */ /* 0x001fca0000201400 */
[----:B------:R-:W-:-:S04]  /*02b0*/  FFMA.FTZ R7, R8, -1.5707962512969970703, R5 ;  /* 0xbfc90fda08077823 */ /* 0x000fc80000010005 */
[----:B------:R-:W-:-:S04]  /*02c0*/  FFMA.FTZ R7, R8, -7.5497894158615963534e-08, R7 ;  /* 0xb3a2216808077823 */ /* 0x000fc80000010007 */
[----:B------:R-:W-:Y:S01]  /*02d0*/  FFMA.FTZ R7, R8, -5.3903029534742383927e-15, R7 ;  /* 0xa7c234c508077823 */ /* 0x000fe20000010007 */
[----:B------:R-:W-:Y:S06]  /*02e0*/  @!P2 BRA `(.L_x_1) ;  /* 0x0000000000f4a947 */ /* 0x000fec0003800000 */
[----:B------:R-:W-:-:S13]  /*02f0*/  FSETP.NEU.AND P2, PT, R9, +INF , PT ;  /* 0x7f8000000900780b */ /* 0x000fda0003f4d000 */
[----:B------:R-:W-:Y:S01]  /*0300*/  @!P2 FMUL.FTZ R7, RZ, R5 ;  /* 0x00000005ff07a220 */ /* 0x000fe20000410000 */
[----:B------:R-:W-:Y:S01]  /*0310*/  @!P2 IMAD.MOV.U32 R6, RZ, RZ, RZ ;  /* 0x000000ffff06a224 */ /* 0x000fe200078e00ff */
[----:B------:R-:W-:Y:S06]  /*0320*/  @!P2 BRA `(.L_x_1) ;  /* 0x0000000000e4a947 */ /* 0x000fec0003800000 */
[----:B------:R-:W-:Y:S01]  /*0330*/  SHF.R.U32.HI R10, RZ, 0x17, R5 ;  /* 0x00000017ff0a7819 */ /* 0x000fe20000011605 */
[----:B------:R-:W-:Y:S01]  /*0340*/  IMAD.MOV.U32 R14, RZ, RZ, RZ ;  /* 0x000000ffff0e7224 */ /* 0x000fe200078e00ff */
[----:B------:R-:W-:Y:S01]  /*0350*/  SHF.L.U32 R7, R5, 0x8, RZ ;  /* 0x0000000805077819 */ /* 0x000fe200000006ff */
[----:B------:R-:W-:Y:S01]  /*0360*/  IMAD.MOV.U32 R15, RZ, RZ, R1 ;  /* 0x000000ffff0f7224 */ /* 0x000fe200078e0001 */
[----:B------:R-:W-:Y:S01]  /*0370*/  LOP3.LUT R6, R10, 0xe0, RZ, 0xc0, !PT ;  /* 0x000000e00a067812 */ /* 0x000fe200078ec0ff */
[----:B------:R-:W-:Y:S01]  /*0380*/  ULDC.64 UR6, c[0x4][0x8] ;  /* 0x0100020000067ab9 */ /* 0x000fe20000000a00 */
[----:B------:R-:W-:Y:S02]  /*0390*/  MOV R13, 0xffffffff ;  /* 0xffffffff000d7802 */ /* 0x000fe40000000f00 */
[----:B------:R-:W-:Y:S01]  /*03a0*/  LOP3.LUT R11, R7, 0x80000000, RZ, 0xfc, !PT ;  /* 0x80000000070b7812 */ /* 0x000fe200078efcff */
[----:B------:R-:W-:-:S05]  /*03b0*/  VIADD R6, R6, 0xffffff80 ;  /* 0xffffff8006067836 */ /* 0x000fca0000000000 */
[----:B------:R-:W-:-:S07]  /*03c0*/  SHF.R.U32.HI R12, RZ, 0x5, R6 ;  /* 0x00000005ff0c7819 */ /* 0x000fce0000011606 */
.L_x_2:
[----:B------:R-:W-:Y:S01]  /*03d0*/  IMAD.U32 R8, RZ, RZ, UR6 ;  /* 0x00000006ff087e24 */ /* 0x000fe2000f8e00ff */
[----:B------:R-:W-:-:S05]  /*03e0*/  MOV R9, UR7 ;  /* 0x0000000700097c02 */ /* 0x000fca0008000f00 */
[----:B------:R-:W2:Y:S01]  /*03f0*/  LDG.E.CONSTANT R8, desc[UR8][R8.64] ;  /* 0x0000000808087981 */ /* 0x000ea2000c1e9900 */
[----:B------:R-:W-:Y:S01]  /*0400*/  IADD3 R13, R13, 0x1, RZ ;  /* 0x000000010d0d7810 */ /* 0x000fe20007ffe0ff */
[----:B------:R-:W-:Y:S01]  /*0410*/  IMAD.MOV.U32 R6, RZ, RZ, R14 ;  /* 0x000000ffff067224 */ /* 0x000fe200078e000e */
[----:B------:R-:W-:Y:S01]  /*0420*/  UIADD3 UR6, UP0, UR6, 0x4, URZ ;  /* 0x0000000406067890 */ /* 0x000fe2000ff1e03f */
[----:B------:R-:W-:Y:S01]  /*0430*/  IMAD.MOV.U32 R7, RZ, RZ, RZ ;  /* 0x000000ffff077224 */ /* 0x000fe200078e00ff */
[----:B------:R-:W-:Y:S02]  /*0440*/  ISETP.GE.U32.AND P2, PT, R13, 0x5, PT ;  /* 0x000000050d00780c */ /* 0x000fe40003f46070 */
[----:B------:R-:W-:Y:S01]  /*0450*/  UIADD3.X UR7, URZ, UR7, URZ, UP0, !UPT ;  /* 0x000000073f077290 */ /* 0x000fe200087fe43f */
[----:B--2---:R-:W-:-:S04]  /*0460*/  IMAD.WIDE.U32 R6, R11, R8, R6 ;  /* 0x000000080b067225 */ /* 0x004fc800078e0006 */
[----:B------:R-:W-:Y:S01]  /*0470*/  IMAD.MOV.U32 R14, RZ, RZ, R7 ;  /* 0x000000ffff0e7224 */ /* 0x000fe200078e0007 */
[----:B------:R0:W-:Y:S02]  /*0480*/  STL [R15], R6 ;  /* 0x000000060f007387 */ /* 0x0001e40000100800 */
[----:B0-----:R-:W-:-:S03]  /*0490*/  VIADD R15, R15, 0x4 ;  /* 0x000000040f0f7836 */ /* 0x001fc60000000000 */
[----:B------:R-:W-:Y:S05]  /*04a0*/  @!P2 BRA `(.L_x_2) ;  /* 0xfffffffc00c8a947 */ /* 0x000fea000383ffff */
[----:B------:R-:W-:Y:S01]  /*04b0*/  LOP3.LUT P2, R10, R10, 0x1f, RZ, 0xc0, !PT ;  /* 0x0000001f0a0a7812 */ /* 0x000fe2000784c0ff */
[----:B------:R-:W-:Y:S01]  /*04c0*/  IMAD R12, R12, -0x4, R1 ;  /* 0xfffffffc0c0c7824 */ /* 0x000fe200078e0201 */
[----:B------:R0:W-:Y:S04]  /*04d0*/  STL [R1+0x18], R14 ;  /* 0x0000180e01007387 */ /* 0x0001e80000100800 */
[----:B------:R-:W2:Y:S04]  /*04e0*/  LDL R13, [R12+0x18] ;  /* 0x000018000c0d7983 */ /* 0x000ea80000100800 */
[----:B------:R-:W3:Y:S04]  /*04f0*/  LDL R6, [R12+0x14] ;  /* 0x000014000c067983 */ /* 0x000ee80000100800 */
[----:B------:R-:W4:Y:S01]  /*0500*/  @P2 LDL R16, [R12+0x10] ;  /* 0x000010000c102983 */ /* 0x000f220000100800 */
[----:B------:R-:W-:Y:S01]  /*0510*/  @P2 IADD3 R7, -R10, 0x20, RZ ;  /* 0x000000200a072810 */ /* 0x000fe20007ffe1ff */
[----:B------:R-:W-:Y:S01]  /*0520*/  UMOV UR6, 0x54442d19 ;  /* 0x54442d1900067882 */ /* 0x000fe20000000000 */
[----:B------:R-:W-:Y:S01]  /*0530*/  UMOV UR7, 0x3bf921fb ;  /* 0x3bf921fb00077882 */ /* 0x000fe20000000000 */
[----:B--2---:R-:W-:-:S02]  /*0540*/  @P2 SHF.L.U32 R8, R13, R10, RZ ;  /* 0x0000000a0d082219 */ /* 0x004fc400000006ff */
[-C--:B---3--:R-:W-:Y:S02]  /*0550*/  @P2 SHF.R.U32.HI R9, RZ, R7.reuse, R6 ;  /* 0x00000007ff092219 */ /* 0x088fe40000011606 */
[----:B------:R-:W-:Y:S02]  /*0560*/  @P2 SHF.L.U32 R10, R6, R10, RZ ;  /* 0x0000000a060a2219 */ /* 0x000fe400000006ff */
[----:B----4-:R-:W-:Y:S02]  /*0570*/  @P2 SHF.R.U32.HI R7, RZ, R7, R16 ;  /* 0x00000007ff072219 */ /* 0x010fe40000011610 */
[----:B------:R-:W-:-:S03]  /*0580*/  @P2 IADD3 R13, R8, R9, RZ ;  /* 0x00000009080d2210 */ /* 0x000fc60007ffe0ff */
[----:B------:R-:W-:Y:S01]  /*0590*/  @P2 IMAD.IADD R6, R10, 0x1, R7 ;  /* 0x000000010a062824 */ /* 0x000fe200078e0207 */
[--C-:B------:R-:W-:Y:S02]  /*05a0*/  SHF.R.S32.HI R7, RZ, 0x1d, R13.reuse ;  /* 0x0000001dff077819 */ /* 0x100fe4000001140d */
[----:B------:R-:W-:Y:S01]  /*05b0*/  ISETP.GE.AND P2, PT, R5, RZ, PT ;  /* 0x000000ff0500720c */ /* 0x000fe20003f46270 */
[C---:B------:R-:W-:Y:S01]  /*05c0*/  IMAD.SHL.U32 R10, R6.reuse, 0x4, RZ ;  /* 0x00000004060a7824 */ /* 0x040fe200078e00ff */
[----:B------:R-:W-:Y:S02]  /*05d0*/  SGXT R7, R7, 0x1 ;  /* 0x000000010707781a */ /* 0x000fe40000000200 */
[----:B------:R-:W-:Y:S02]  /*05e0*/  SHF.L.U32.HI R12, R6, 0x2, R13 ;  /* 0x00000002060c7819 */ /* 0x000fe4000001060d */
[C---:B------:R-:W-:Y:S02]  /*05f0*/  LOP3.LUT R10, R7.reuse, R10, RZ, 0x3c, !PT ;  /* 0x0000000a070a7212 */ /* 0x040fe400078e3cff */
[----:B------:R-:W-:-:S02]  /*0600*/  LOP3.LUT R11, R7, R12, RZ, 0x3c, !PT ;  /* 0x0000000c070b7212 */ /* 0x000fc400078e3cff */
[----:B------:R-:W-:Y:S02]  /*0610*/  LOP3.LUT R5, R12, R5, RZ, 0x3c, !PT ;  /* 0x000000050c057212 */ /* 0x000fe400078e3cff */
[----:B------:R-:W1:Y:S02]  /*0620*/  I2F.F64.S64 R6, R10 ;  /* 0x0000000a00067312 */ /* 0x000e640000301c00 */
[----:B------:R-:W-:Y:S01]  /*0630*/  ISETP.GE.AND P3, PT, R5, RZ, PT ;  /* 0x000000ff0500720c */ /* 0x000fe20003f66270 */
[----:B-1----:R-:W-:Y:S01]  /*0640*/  DMUL R8, R6, UR6 ;  /* 0x0000000606087c28 */ /* 0x002fe20008000000 */
[----:B------:R-:W-:-:S04]  /*0650*/  SHF.R.U32.HI R6, RZ, 0x1d, R13 ;  /* 0x0000001dff067819 */ /* 0x000fc8000001160d */
[----:B------:R-:W-:-:S05]  /*0660*/  SGXT.U32 R6, R6, 0x1 ;  /* 0x000000010606781a */ /* 0x000fca0000000000 */
[----:B------:R-:W1:Y:S01]  /*0670*/  F2F.F32.F64 R8, R8 ;  /* 0x0000000800087310 */ /* 0x000e620000301000 */
[----:B------:R-:W-:-:S04]  /*0680*/  LEA.HI R6, R13, R6, RZ, 0x2 ;  /* 0x000000060d067211 */ /* 0x000fc800078f10ff */
[----:B------:R-:W-:-:S05]  /*0690*/  IADD3 R5, -R6, RZ, RZ ;  /* 0x000000ff06057210 */ /* 0x000fca0007ffe1ff */
[----:B------:R-:W-:Y:S01]  /*06a0*/  @!P2 IMAD.MOV.U32 R6, RZ, RZ, R5 ;  /* 0x000000ffff06a224 */ /* 0x000fe200078e0005 */
[----:B01----:R-:W-:-:S07]  /*06b0*/  FSEL R7, -R8, R8, !P3 ;  /* 0x0000000808077208 */ /* 0x003fce0005800100 */
.L_x_1:
[----:B------:R-:W-:Y:S05]  /*06c0*/  BSYNC B0 ;  /* 0x0000000000007941 */ /* 0x000fea0003800000 */
.L_x_0:
[----:B------:R-:W-:Y:S02]  /*06d0*/  VIADD R5, R2, -UR4 ;  /* 0x8000000402057c36 */ /* 0x000fe40008000000 */
[----:B------:R-:W-:Y:S01]  /*06e0*/  FMUL.FTZ R12, R7, R7 ;  /* 0x00000007070c7220 */ /* 0x000fe20000410000 */
[----:B------:R-:W-:Y:S02]  /*06f0*/  BSSY B0, `(.L_x_3) ;  /* 0x0000063000007945 */ /* 0x000fe40003800000 */
[----:B------:R-:W-:-:S05]  /*0700*/  I2FP.F32.S32 R5, R5 ;  /* 0x0000000500057245 */ /* 0x000fca0000201400 */
[----:B------:R-:W-:-:S04]  /*0710*/  FMUL R5, R5, -9.2103404998779296875 ;  /* 0xc1135d8e05057820 */ /* 0x000fc80000400000 */
[----:B------:R-:W-:-:S04]  /*0720*/  @P0 FMUL R5, R5, 0.25 ;  /* 0x3e80000005050820 */ /* 0x000fc80000400000 */
[----:B------:R-:W-:Y:S01]  /*0730*/  @!P1 FMUL R5, R5, 16777216 ;  /* 0x4b80000005059820 */ /* 0x000fe20000400000 */
[----:B------:R-:W-:-:S03]  /*0740*/  LOP3.LUT P1, RZ, R6, 0x2, RZ, 0xc0, !PT ;  /* 0x0000000206ff7812 */ /* 0x000fc6000782c0ff */
[----:B------:R-:W-:-:S04]  /*0750*/  FMUL R0, R0, R5 ;  /* 0x0000000500007220 */ /* 0x000fc80000400000 */
[----:B------:R-:W-:Y:S01]  /*0760*/  FMUL R5, R0, 1.4426950216293334961 ;  /* 0x3fb8aa3b00057820 */ /* 0x000fe20000400000 */
[----:B------:R-:W-:-:S04]  /*0770*/  LOP3.LUT R0, R6, 0x1, RZ, 0xc0, !PT ;  /* 0x0000000106007812 */ /* 0x000fc800078ec0ff */
[----:B------:R-:W-:-:S13]  /*0780*/  FSETP.GEU.AND P0, PT, R5, -126, PT ;  /* 0xc2fc00000500780b */ /* 0x000fda0003f0e000 */
[----:B------:R-:W-:-:S04]  /*0790*/  @!P0 FMUL R5, R5, 0.5 ;  /* 0x3f00000005058820 */ /* 0x000fc80000400000 */
[----:B------:R0:W1:Y:S02]  /*07a0*/  MUFU.EX2 R8, R5 ;  /* 0x0000000500087308 */ /* 0x0000640000000800 */
[----:B0-----:R-:W-:Y:S02]  /*07b0*/  IMAD.MOV.U32 R5, RZ, RZ, -0x41d55558 ;  /* 0xbe2aaaa8ff057424 */ /* 0x001fe400078e00ff */
[----:B-1----:R-:W-:Y:S01]  /*07c0*/  @!P0 FMUL R8, R8, R8 ;  /* 0x0000000808088220 */ /* 0x002fe20000400000 */
[----:B------:R-:W-:Y:S02]  /*07d0*/  ISETP.NE.U32.AND P0, PT, R0, 0x1, PT ;  /* 0x000000010000780c */ /* 0x000fe40003f05070 */
[----:B------:R-:W-:Y:S01]  /*07e0*/  MOV R0, 0xb94d4153 ;  /* 0xb94d415300007802 */ /* 0x000fe20000000f00 */
[----:B------:R-:W-:-:S04]  /*07f0*/  FMUL R3, R3, R8 ;  /* 0x0000000803037220 */ /* 0x000fc80000400000 */
[----:B------:R-:W-:Y:S01]  /*0800*/  FMUL R4, R4, R3 ;  /* 0x0000000304047220 */ /* 0x000fe20000400000 */
[----:B------:R-:W-:-:S03]  /*0810*/  IMAD.MOV.U32 R3, RZ, RZ, 0x3c0885e4 ;  /* 0x3c0885e4ff037424 */ /* 0x000fc600078e00ff */
[----:B------:R-:W-:Y:S02]  /*0820*/  FMUL R8, R4, 0.63661974668502807617 ;  /* 0x3f22f98304087820 */ /* 0x000fe40000400000 */
[----:B------:R-:W-:Y:S01]  /*0830*/  @!P0 IMAD.MOV.U32 R9, RZ, RZ, 0x37cbac00 ;  /* 0x37cbac00ff098424 */ /* 0x000fe200078e00ff */
[----:B------:R-:W-:Y:S01]  /*0840*/  @!P0 MOV R3, 0x3d2aaabb ;  /* 0x3d2aaabb00038802 */ /* 0x000fe20000000f00 */
[----:B------:R0:W1:Y:S01]  /*0850*/  F2I.FTZ.NTZ R10, R8 ;  /* 0x00000008000a7305 */ /* 0x0000620000213100 */
[----:B------:R-:W-:Y:S02]  /*0860*/  @!P0 IMAD.MOV.U32 R5, RZ, RZ, -0x41000001 ;  /* 0xbeffffffff058424 */ /* 0x000fe400078e00ff */
[----:B------:R-:W-:-:S04]  /*0870*/  @!P0 FFMA.FTZ R0, R12, R9, -0.0013887860113754868507 ;  /* 0xbab607ed0c008423 */ /* 0x000fc80000010009 */
[----:B------:R-:W-:Y:S01]  /*0880*/  FFMA.FTZ R6, R12, R0, R3 ;  /* 0x000000000c067223 */ /* 0x000fe20000010003 */
[----:B------:R-:W-:Y:S01]  /*0890*/  FSEL R0, R7, 1, P0 ;  /* 0x3f80000007007808 */ /* 0x000fe20000000000 */
[----:B0-----:R-:W-:Y:S02]  /*08a0*/  FADD.FTZ R8, |R4|, -RZ ;  /* 0x800000ff04087221 */ /* 0x001fe40000010200 */
[C---:B------:R-:W-:Y:S02]  /*08b0*/  FFMA.FTZ R5, R12.reuse, R6, R5 ;  /* 0x000000060c057223 */ /* 0x040fe40000010005 */
[----:B------:R-:W-:Y:S01]  /*08c0*/  FFMA.FTZ R7, R12, R0, RZ ;  /* 0x000000000c077223 */ /* 0x000fe200000100ff */
[----:B------:R-:W-:Y:S02]  /*08d0*/  FSETP.GE.AND P0, PT, R8, 105615, PT ;  /* 0x47ce47800800780b */ /* 0x000fe40003f06000 */
[----:B-1----:R-:W-:Y:S01]  /*08e0*/  I2FP.F32.S32 R3, R10 ;  /* 0x0000000a00037245 */ /* 0x002fe20000201400 */
[----:B------:R-:W-:-:S04]  /*08f0*/  FFMA.FTZ R0, R7, R5, R0 ;  /* 0x0000000507007223 */ /* 0x000fc80000010000 */
[----:B------:R-:W-:Y:S01]  /*0900*/  FFMA.FTZ R6, R3, -1.5707962512969970703, R4 ;  /* 0xbfc90fda03067823 */ /* 0x000fe20000010004 */
[----:B------:R-:W-:-:S03]  /*0910*/  @P1 FFMA.FTZ R0, R0, -1, RZ ;  /* 0xbf80000000001823 */ /* 0x000fc600000100ff */
[----:B------:R-:W-:-:S04]  /*0920*/  FFMA.FTZ R6, R3, -7.5497894158615963534e-08, R6 ;  /* 0xb3a2216803067823 */ /* 0x000fc80000010006 */
[----:B------:R-:W-:Y:S01]  /*0930*/  FFMA.FTZ R3, R3, -5.3903029534742383927e-15, R6 ;  /* 0xa7c234c503037823 */ /* 0x000fe20000010006 */
[----:B------:R-:W-:Y:S06]  /*0940*/  @!P0 BRA `(.L_x_4) ;  /* 0x0000000000f48947 */ /* 0x000fec0003800000 */
[----:B------:R-:W-:-:S13]  /*0950*/  FSETP.NEU.AND P0, PT, R8, +INF , PT ;  /* 0x7f8000000800780b */ /* 0x000fda0003f0d000 */
[----:B------:R-:W-:Y:S01]  /*0960*/  @!P0 FMUL.FTZ R3, RZ, R4 ;  /* 0x00000004ff038220 */ /* 0x000fe20000410000 */
[----:B------:R-:W-:Y:S01]  /*0970*/  @!P0 MOV R10, RZ ;  /* 0x000000ff000a8202 */ /* 0x000fe20000000f00 */
[----:B------:R-:W-:Y:S06]  /*0980*/  @!P0 BRA `(.L_x_4) ;  /* 0x0000000000e48947 */ /* 0x000fec0003800000 */
[----:B------:R-:W-:Y:S01]  /*0990*/  SHF.R.U32.HI R3, RZ, 0x17, R4 ;  /* 0x00000017ff037819 */ /* 0x000fe20000011604 */
[----:B------:R-:W-:Y:S01]  /*09a0*/  IMAD.SHL.U32 R6, R4, 0x100, RZ ;  /* 0x0000010004067824 */ /* 0x000fe200078e00ff */
[----:B------:R-:W-:Y:S01]  /*09b0*/  ULDC.64 UR6, c[0x4][0x8] ;  /* 0x0100020000067ab9 */ /* 0x000fe20000000a00 */
[----:B------:R-:W-:Y:S01]  /*09c0*/  IMAD.MOV.U32 R12, RZ, RZ, RZ ;  /* 0x000000ffff0c7224 */ /* 0x000fe200078e00ff */
[----:B------:R-:W-:Y:S01]  /*09d0*/  LOP3.LUT R5, R3, 0xe0, RZ, 0xc0, !PT ;  /* 0x000000e003057812 */ /* 0x000fe200078ec0ff */
[----:B------:R-:W-:Y:S01]  /*09e0*/  IMAD.MOV.U32 R13, RZ, RZ, -0x1 ;  /* 0xffffffffff0d7424 */ /* 0x000fe200078e00ff */
[----:B------:R-:W-:Y:S01]  /*09f0*/  LOP3.LUT R11, R6, 0x80000000, RZ, 0xfc, !PT ;  /* 0x80000000060b7812 */ /* 0x000fe200078efcff */
[----:B------:R-:W-:Y:S01]  /*0a00*/  IMAD.MOV.U32 R15, RZ, RZ, R1 ;  /* 0x000000ffff0f7224 */ /* 0x000fe200078e0001 */
[----:B------:R-:W-:-:S04]  /*0a10*/  IADD3 R5, R5, -0x80, RZ ;  /* 0xffffff8005057810 */ /* 0x000fc80007ffe0ff */
[----:B------:R-:W-:-:S07]  /*0a20*/  SHF.R.U32.HI R10, RZ, 0x5, R5 ;  /* 0x00000005ff0a7819 */ /* 0x000fce0000011605 */
.L_x_5:
[----:B------:R-:W-:Y:S01]  /*0a30*/  MOV R8, UR6 ;  /* 0x0000000600087c02 */ /* 0x000fe20008000f00 */
[----:B------:R-:W-:-:S05]  /*0a40*/  IMAD.U32 R9, RZ, RZ, UR7 ;  /* 0x00000007ff097e24 */ /* 0x000fca000f8e00ff */
[----:B------:R-:W2:Y:S01]  /*0a50*/  LDG.E.CONSTANT R8, desc[UR8][R8.64] ;  /* 0x0000000808087981 */ /* 0x000ea2000c1e9900 */
[----:B------:R-:W-:Y:S01]  /*0a60*/  VIADD R13, R13, 0x1 ;  /* 0x000000010d0d7836 */ /* 0x000fe20000000000 */
[----:B------:R-:W-:Y:S01]  /*0a70*/  HFMA2.MMA R7, -RZ, RZ, 0, 0 ;  /* 0x00000000ff077435 */ /* 0x000fe200000001ff */
[----:B------:R-:W-:Y:S01]  /*0a80*/  IMAD.MOV.U32 R6, RZ, RZ, R12 ;  /* 0x000000ffff067224 */ /* 0x000fe200078e000c */
[----:B------:R-:W-:Y:S02]  /*0a90*/  UIADD3 UR6, UP0, UR6, 0x4, URZ ;  /* 0x0000000406067890 */ /* 0x000fe4000ff1e03f */
[----:B------:R-:W-:Y:S02]  /*0aa0*/  ISETP.GE.U32.AND P0, PT, R13, 0x5, PT ;  /* 0x000000050d00780c */ /* 0x000fe40003f06070 */
[----:B------:R-:W-:Y:S02]  /*0ab0*/  UIADD3.X UR7, URZ, UR7, URZ, UP0, !UPT ;  /* 0x000000073f077290 */ /* 0x000fe400087fe43f */
[----:B--2---:R-:W-:-:S04]  /*0ac0*/  IMAD.WIDE.U32 R6, R11, R8, R6 ;  /* 0x000000080b067225 */ /* 0x004fc800078e0006 */
[----:B------:R-:W-:Y:S01]  /*0ad0*/  IMAD.MOV.U32 R12, RZ, RZ, R7 ;  /* 0x000000ffff0c7224 */ /* 0x000fe200078e0007 */
[----:B------:R0:W-:Y:S02]  /*0ae0*/  STL [R15], R6 ;  /* 0x000000060f007387 */ /* 0x0001e40000100800 */
[----:B0-----:R-:W-:Y:S02]  /*0af0*/  IADD3 R15, R15, 0x4, RZ ;  /* 0x000000040f0f7810 */ /* 0x001fe40007ffe0ff */
        /* <DEDUP_REMOVED lines=13> */
[----:B----4-:R-:W-:Y:S01]  /*0bd0*/  @P0 SHF.R.U32.HI R6, RZ, R6, R9 ;  /* 0x00000006ff060219 */ /* 0x010fe20000011609 */
[----:B------:R-:W-:-:S04]  /*0be0*/  @P0 IMAD.IADD R14, R7, 0x1, R8 ;  /* 0x00000001070e0824 */ /* 0x000fc800078e0208 */
[----:B------:R-:W-:Y:S01]  /*0bf0*/  @P0 IMAD.IADD R5, R3, 0x1, R6 ;  /* 0x0000000103050824 */ /* 0x000fe200078e0206 */
[--C-:B------:R-:W-:Y:S02]  /*0c00*/  SHF.R.S32.HI R3, RZ, 0x1d, R14.reuse ;  /* 0x0000001dff037819 */ /* 0x100fe4000001140e */
[----:B------:R-:W-:Y:S02]  /*0c10*/  ISETP.GE.AND P0, PT, R4, RZ, PT ;  /* 0x000000ff0400720c */ /* 0x000fe40003f06270 */
[----:B------:R-:W-:Y:S02]  /*0c20*/  SHF.L.U32 R8, R5, 0x2, RZ ;  /* 0x0000000205087819 */ /* 0x000fe400000006ff */
[----:B------:R-:W-:Y:S02]  /*0c30*/  SGXT R3, R3, 0x1 ;  /* 0x000000010303781a */ /* 0x000fe40000000200 */
[----:B------:R-:W-:Y:S02]  /*0c40*/  SHF.L.U32.HI R5, R5, 0x2, R14 ;  /* 0x0000000205057819 */ /* 0x000fe4000001060e */
[----:B------:R-:W-:-:S02]  /*0c50*/  LOP3.LUT R8, R3, R8, RZ, 0x3c, !PT ;  /* 0x0000000803087212 */ /* 0x000fc400078e3cff */
[----:B------:R-:W-:Y:S02]  /*0c60*/  LOP3.LUT R9, R3, R5, RZ, 0x3c, !PT ;  /* 0x0000000503097212 */ /* 0x000fe400078e3cff */
[----:B------:R-:W-:Y:S02]  /*0c70*/  SHF.R.U32.HI R3, RZ, 0x1d, R14 ;  /* 0x0000001dff037819 */ /* 0x000fe4000001160e */
[----:B------:R-:W1:Y:S01]  /*0c80*/  I2F.F64.S64 R6, R8 ;  /* 0x0000000800067312 */ /* 0x000e620000301c00 */
[----:B------:R-:W-:Y:S02]  /*0c90*/  LOP3.LUT R4, R5, R4, RZ, 0x3c, !PT ;  /* 0x0000000405047212 */ /* 0x000fe400078e3cff */
[----:B------:R-:W-:Y:S02]  /*0ca0*/  SGXT.U32 R3, R3, 0x1 ;  /* 0x000000010303781a */ /* 0x000fe40000000000 */
[----:B------:R-:W-:Y:S02]  /*0cb0*/  ISETP.GE.AND P1, PT, R4, RZ, PT ;  /* 0x000000ff0400720c */ /* 0x000fe40003f26270 */
[----:B------:R-:W-:-:S05]  /*0cc0*/  LEA.HI R10, R14, R3, RZ, 0x2 ;  /* 0x000000030e0a7211 */ /* 0x000fca00078f10ff */
[----:B------:R-:W-:Y:S01]  /*0cd0*/  IMAD.MOV R3, RZ, RZ, -R10 ;  /* 0x000000ffff037224 */ /* 0x000fe200078e0a0a */
[----:B-1----:R-:W-:-:S03]  /*0ce0*/  DMUL R6, R6, UR6 ;  /* 0x0000000606067c28 */ /* 0x002fc60008000000 */
[----:B------:R-:W-:-:S07]  /*0cf0*/  @!P0 IMAD.MOV.U32 R10, RZ, RZ, R3 ;  /* 0x000000ffff0a8224 */ /* 0x000fce00078e0003 */
[----:B------:R-:W1:Y:S02]  /*0d00*/  F2F.F32.F64 R6, R6 ;  /* 0x0000000600067310 */ /* 0x000e640000301000 */
[----:B01----:R-:W-:-:S07]  /*0d10*/  FSEL R3, -R6, R6, !P1 ;  /* 0x0000000606037208 */ /* 0x003fce0004800100 */
.L_x_4:
[----:B------:R-:W-:Y:S05]  /*0d20*/  BSYNC B0 ;  /* 0x0000000000007941 */ /* 0x000fea0003800000 */
.L_x_3:
[----:B------:R-:W-:Y:S01]  /*0d30*/  LOP3.LUT R4, R10, 0x1, RZ, 0xc0, !PT ;  /* 0x000000010a047812 */ /* 0x000fe200078ec0ff */
[C---:B------:R-:W-:Y:S01]  /*0d40*/  FMUL.FTZ R12, R3.reuse, R3 ;  /* 0x00000003030c7220 */ /* 0x040fe20000410000 */
[----:B------:R-:W-:Y:S01]  /*0d50*/  MOV R6, 0xb94d4153 ;  /* 0xb94d415300067802 */ /* 0x000fe20000000f00 */
[----:B------:R-:W-:Y:S01]  /*0d60*/  IMAD.MOV.U32 R7, RZ, RZ, 0x3c0885e4 ;  /* 0x3c0885e4ff077424 */ /* 0x000fe200078e00ff */
[----:B------:R-:W-:Y:S01]  /*0d70*/  ISETP.NE.U32.AND P0, PT, R4, 0x1, PT ;  /* 0x000000010400780c */ /* 0x000fe20003f05070 */
[----:B------:R-:W-:Y:S01]  /*0d80*/  IMAD.MOV.U32 R8, RZ, RZ, -0x41d55558 ;  /* 0xbe2aaaa8ff087424 */ /* 0x000fe200078e00ff */
[----:B------:R-:W0:Y:S01]  /*0d90*/  LDC.64 R4, c[0x0][0x218] ;  /* 0x00008600ff047b82 */ /* 0x000e220000000a00 */
[----:B------:R-:W-:Y:S01]  /*0da0*/  IADD3 R10, R10, 0x1, RZ ;  /* 0x000000010a0a7810 */ /* 0x000fe20007ffe0ff */
[----:B------:R-:W-:Y:S01]  /*0db0*/  ULDC UR5, c[0x0][0x22c] ;  /* 0x00008b0000057ab9 */ /* 0x000fe20000000800 */
[----:B------:R-:W-:Y:S02]  /*0dc0*/  FSEL R3, R3, 1, !P0 ;  /* 0x3f80000003037808 */ /* 0x000fe40004000000 */
[----:B------:R-:W-:-:S02]  /*0dd0*/  LOP3.LUT P1, RZ, R10, 0x2, RZ, 0xc0, !PT ;  /* 0x000000020aff7812 */ /* 0x000fc4000782c0ff */
[----:B------:R-:W-:-:S04]  /*0de0*/  ISETP.GE.AND P2, PT, R2, UR5, PT ;  /* 0x0000000502007c0c */ /* 0x000fc8000bf46270 */
[----:B------:R-:W-:Y:S01]  /*0df0*/  @P0 IMAD.MOV.U32 R9, RZ, RZ, 0x37cbac00 ;  /* 0x37cbac00ff090424 */ /* 0x000fe200078e00ff */
[----:B------:R-:W-:Y:S01]  /*0e00*/  @P0 MOV R8, 0xbeffffff ;  /* 0xbeffffff00080802 */ /* 0x000fe20000000f00 */
[----:B------:R-:W-:Y:S02]  /*0e10*/  @P0 IMAD.MOV.U32 R7, RZ, RZ, 0x3d2aaabb ;  /* 0x3d2aaabbff070424 */ /* 0x000fe400078e00ff */
[----:B------:R-:W-:Y:S01]  /*0e20*/  @P0 FFMA.FTZ R6, R12, R9, -0.0013887860113754868507 ;  /* 0xbab607ed0c060423 */ /* 0x000fe20000010009 */
[----:B------:R-:W-:-:S03]  /*0e30*/  ISETP.GE.AND P0, PT, R2, UR4, PT ;  /* 0x0000000402007c0c */ /* 0x000fc6000bf06270 */
[----:B------:R-:W-:-:S04]  /*0e40*/  FFMA.FTZ R7, R12, R6, R7 ;  /* 0x000000060c077223 */ /* 0x000fc80000010007 */
[C---:B------:R-:W-:Y:S01]  /*0e50*/  FFMA.FTZ R8, R12.reuse, R7, R8 ;  /* 0x000000070c087223 */ /* 0x040fe20000010008 */
[----:B------:R-:W-:Y:S01]  /*0e60*/  FFMA.FTZ R12, R12, R3, RZ ;  /* 0x000000030c0c7223 */ /* 0x000fe200000100ff */
[----:B0-----:R-:W-:-:S04]  /*0e70*/  IMAD.WIDE R4, R2, 0x4, R4 ;  /* 0x0000000402047825 */ /* 0x001fc800078e0204 */
[----:B------:R-:W-:-:S04]  /*0e80*/  FFMA.FTZ R3, R12, R8, R3 ;  /* 0x000000080c037223 */ /* 0x000fc80000010003 */
[----:B------:R-:W-:-:S05]  /*0e90*/  @P1 FFMA.FTZ R3, R3, -1, RZ ;  /* 0xbf80000003031823 */ /* 0x000fca00000100ff */
[----:B------:R-:W-:Y:S01]  /*0ea0*/  FSEL R3, R0, R3, !P0 ;  /* 0x0000000300037208 */ /* 0x000fe20004000000 */
[----:B------:R-:W-:Y:S06]  /*0eb0*/  @P2 EXIT ;  /* 0x000000000000294d */ /* 0x000fec0003800000 */
[----:B------:R-:W-:Y:S01]  /*0ec0*/  STG.E desc[UR8][R4.64], R3 ;  /* 0x0000000304007986 */ /* 0x000fe2000c101908 */
[----:B------:R-:W-:Y:S05]  /*0ed0*/  EXIT ;  /* 0x000000000000794d */ /* 0x000fea0003800000 */
.L_x_6:
[----:B------:R-:W-:-:S00]  /*0ee0*/  BRA `(.L_x_6) ;  /* 0xfffffffc00fc7947 */ /* 0x000fc0000383ffff */
[----:B------:R-:W-:-:S00]  /*0ef0*/  NOP ;  /* 0x0000000000007918 */ /* 0x000fc00000000000 */
        /* <DEDUP_REMOVED lines=8> */
.L_x_7:


//--------------------- .nv.global.init           --------------------------
	.section	.nv.global.init,"aw",@progbits
	.align	4
.nv.global.init:
	.type		__cudart_i2opi_f,@object
	.size		__cudart_i2opi_f,(_$_str - __cudart_i2opi_f)
__cudart_i2opi_f:
        /*0000*/ 	.byte	0x41, 0x90, 0x43, 0x3c, 0x99, 0x95, 0x62, 0xdb, 0xc0, 0xdd, 0x34, 0xf5, 0xd1, 0x57, 0x27, 0xfc
        /*0010*/ 	.byte	0x29, 0x15, 0x44, 0x4e, 0x6e, 0x83, 0xf9, 0xa2
	.type		_$_str,@object
	.size		_$_str,(.L_0 - _$_str)
_$_str:
        /*0018*/ 	.byte	0x5f, 0x5f, 0x43, 0x55, 0x44, 0x41, 0x5f, 0x46, 0x54, 0x5a, 0x00
.L_0:


//--------------------- .nv.constant0.triton_     --------------------------
	.section	.nv.constant0.triton_,"a",@progbits
	.sectionflags	@""
	.align	4
.nv.constant0.triton_:
	.zero		560
